	.headerflags	@"EF_CUDA_TEXMODE_UNIFIED EF_CUDA_64BIT_ADDRESS EF_CUDA_SM86 EF_CUDA_VIRTUAL_SM(EF_CUDA_SM86)"
	.elftype	@"ET_EXEC"


//--------------------- .nv.info                  --------------------------
	.section	.nv.info,"",@"SHT_CUDA_INFO"
	.align	4


	//----- nvinfo : EIATTR_REGCOUNT
	.align		4
        /*0000*/ 	.byte	0x04, 0x2f
        /*0002*/ 	.short	(.L_1 - .L_0)
	.align		4
.L_0:
        /*0004*/ 	.word	index@(triton__0d1d2d3d4d5d67de8)
        /*0008*/ 	.word	0x0000001c


	//----- nvinfo : EIATTR_MAX_STACK_SIZE
	.align		4
.L_1:
        /*000c*/ 	.byte	0x04, 0x23
        /*000e*/ 	.short	(.L_3 - .L_2)
	.align		4
.L_2:
        /*0010*/ 	.word	index@(triton__0d1d2d3d4d5d67de8)
        /*0014*/ 	.word	0x00000000


	//----- nvinfo : EIATTR_MIN_STACK_SIZE
	.align		4
.L_3:
        /*0018*/ 	.byte	0x04, 0x12
        /*001a*/ 	.short	(.L_5 - .L_4)
	.align		4
.L_4:
        /*001c*/ 	.word	index@(triton__0d1d2d3d4d5d67de8)
        /*0020*/ 	.word	0x00000000


	//----- nvinfo : EIATTR_FRAME_SIZE
	.align		4
.L_5:
        /*0024*/ 	.byte	0x04, 0x11
        /*0026*/ 	.short	(.L_7 - .L_6)
	.align		4
.L_6:
        /*0028*/ 	.word	index@(triton__0d1d2d3d4d5d67de8)
        /*002c*/ 	.word	0x00000000
.L_7:


//--------------------- .nv.info.triton__0d1d2d3d4d5d67de8 --------------------------
	.section	.nv.info.triton__0d1d2d3d4d5d67de8,"",@"SHT_CUDA_INFO"
	.align	4


	//----- nvinfo : EIATTR_CUDA_API_VERSION
	.align		4
        /*0000*/ 	.byte	0x04, 0x37
        /*0002*/ 	.short	(.L_9 - .L_8)
.L_8:
        /*0004*/ 	.word	0x0000007b


	//----- nvinfo : EIATTR_SW2861232_WAR
	.align		4
.L_9:
        /*0008*/ 	.byte	0x01, 0x35
	.zero		2


	//----- nvinfo : EIATTR_PARAM_CBANK
	.align		4
        /*000c*/ 	.byte	0x04, 0x0a
        /*000e*/ 	.short	(.L_11 - .L_10)
	.align		4
.L_10:
        /*0010*/ 	.word	index@(.nv.constant0.triton__0d1d2d3d4d5d67de8)
        /*0014*/ 	.short	0x0160
        /*0016*/ 	.short	0x0040


	//----- nvinfo : EIATTR_CBANK_PARAM_SIZE
	.align		4
.L_11:
        /*0018*/ 	.byte	0x03, 0x19
        /*001a*/ 	.short	0x0040


	//----- nvinfo : EIATTR_KPARAM_INFO
	.align		4
        /*001c*/ 	.byte	0x04, 0x17
        /*001e*/ 	.short	(.L_13 - .L_12)
.L_12:
        /*0020*/ 	.word	0x00000000
        /*0024*/ 	.short	0x0008
        /*0026*/ 	.short	0x003c
        /*0028*/ 	.byte	0x00, 0xf0, 0x11, 0x00


	//----- nvinfo : EIATTR_KPARAM_INFO
	.align		4
.L_13:
        /*002c*/ 	.byte	0x04, 0x17
        /*002e*/ 	.short	(.L_15 - .L_14)
.L_14:
        /*0030*/ 	.word	0x00000000
        /*0034*/ 	.short	0x0007
        /*0036*/ 	.short	0x0038
        /*0038*/ 	.byte	0x00, 0xf0, 0x11, 0x00


	//----- nvinfo : EIATTR_KPARAM_INFO
	.align		4
.L_15:
        /*003c*/ 	.byte	0x04, 0x17
        /*003e*/ 	.short	(.L_17 - .L_16)
.L_16:
        /*0040*/ 	.word	0x00000000
        /*0044*/ 	.short	0x0006
        /*0046*/ 	.short	0x0030
        /*0048*/ 	.byte	0x00, 0xf0, 0x21, 0x00


	//----- nvinfo : EIATTR_KPARAM_INFO
	.align		4
.L_17:
        /*004c*/ 	.byte	0x04, 0x17
        /*004e*/ 	.short	(.L_19 - .L_18)
.L_18:
        /*0050*/ 	.word	0x00000000
        /*0054*/ 	.short	0x0005
        /*0056*/ 	.short	0x0028
        /*0058*/ 	.byte	0x00, 0xf0, 0x21, 0x00


	//----- nvinfo : EIATTR_KPARAM_INFO
	.align		4
.L_19:
        /*005c*/ 	.byte	0x04, 0x17
        /*005e*/ 	.short	(.L_21 - .L_20)
.L_20:
        /*0060*/ 	.word	0x00000000
        /*0064*/ 	.short	0x0004
        /*0066*/ 	.short	0x0020
        /*0068*/ 	.byte	0x00, 0xf0, 0x21, 0x00


	//----- nvinfo : EIATTR_KPARAM_INFO
	.align		4
.L_21:
        /*006c*/ 	.byte	0x04, 0x17
        /*006e*/ 	.short	(.L_23 - .L_22)
.L_22:
        /*0070*/ 	.word	0x00000000
        /*0074*/ 	.short	0x0003
        /*0076*/ 	.short	0x0018
        /*0078*/ 	.byte	0x00, 0xf0, 0x21, 0x00


	//----- nvinfo : EIATTR_KPARAM_INFO
	.align		4
.L_23:
        /*007c*/ 	.byte	0x04, 0x17
        /*007e*/ 	.short	(.L_25 - .L_24)
.L_24:
        /*0080*/ 	.word	0x00000000
        /*0084*/ 	.short	0x0002
        /*0086*/ 	.short	0x0010
        /*0088*/ 	.byte	0x00, 0xf0, 0x21, 0x00


	//----- nvinfo : EIATTR_KPARAM_INFO
	.align		4
.L_25:
        /*008c*/ 	.byte	0x04, 0x17
        /*008e*/ 	.short	(.L_27 - .L_26)
.L_26:
        /*0090*/ 	.word	0x00000000
        /*0094*/ 	.short	0x0001
        /*0096*/ 	.short	0x0008
        /*0098*/ 	.byte	0x00, 0xf0, 0x21, 0x00


	//----- nvinfo : EIATTR_KPARAM_INFO
	.align		4
.L_27:
        /*009c*/ 	.byte	0x04, 0x17
        /*009e*/ 	.short	(.L_29 - .L_28)
.L_28:
        /*00a0*/ 	.word	0x00000000
        /*00a4*/ 	.short	0x0000
        /*00a6*/ 	.short	0x0000
        /*00a8*/ 	.byte	0x00, 0xf0, 0x21, 0x00


	//----- nvinfo : EIATTR_MAXREG_COUNT
	.align		4
.L_29:
        /*00ac*/ 	.byte	0x03, 0x1b
        /*00ae*/ 	.short	0x00ff


	//----- nvinfo : EIATTR_COOP_GROUP_MASK_REGIDS
	.align		4
        /*00b0*/ 	.byte	0x04, 0x29
        /*00b2*/ 	.short	(.L_31 - .L_30)


	//   ....[0]....
.L_30:
        /*00b4*/ 	.word	0xffffffff


	//   ....[1]....
        /*00b8*/ 	.word	0xffffffff


	//   ....[2]....
        /*00bc*/ 	.word	0xffffffff


	//   ....[3]....
        /*00c0*/ 	.word	0xffffffff


	//   ....[4]....
        /*00c4*/ 	.word	0xffffffff


	//   ....[5]....
        /*00c8*/ 	.word	0xffffffff


	//----- nvinfo : EIATTR_COOP_GROUP_INSTR_OFFSETS
	.align		4
.L_31:
        /*00cc*/ 	.byte	0x04, 0x28
        /*00ce*/ 	.short	(.L_33 - .L_32)


	//   ....[0]....
.L_32:
        /*00d0*/ 	.word	0x00000330


	//   ....[1]....
        /*00d4*/ 	.word	0x00000350


	//   ....[2]....
        /*00d8*/ 	.word	0x00000370


	//   ....[3]....
        /*00dc*/ 	.word	0x000003a0


	//   ....[4]....
        /*00e0*/ 	.word	0x000003d0


	//   ....[5]....
        /*00e4*/ 	.word	0x00000460


	//----- nvinfo : EIATTR_EXIT_INSTR_OFFSETS
	.align		4
.L_33:
        /*00e8*/ 	.byte	0x04, 0x1c
        /*00ea*/ 	.short	(.L_35 - .L_34)


	//   ....[0]....
.L_34:
        /*00ec*/ 	.word	0x00000540


	//   ....[1]....
        /*00f0*/ 	.word	0x00000560


	//----- nvinfo : EIATTR_MAX_THREADS
	.align		4
.L_35:
        /*00f4*/ 	.byte	0x04, 0x05
        /*00f6*/ 	.short	(.L_37 - .L_36)
.L_36:
        /*00f8*/ 	.word	0x00000040
        /*00fc*/ 	.word	0x00000001
        /*0100*/ 	.word	0x00000001
.L_37:


//--------------------- .nv.rel.action            --------------------------
	.section	.nv.rel.action,"",@"SHT_CUDA_RELOCINFO"
	.align	8
	.sectionentsize	8
        /*0000*/ 	.byte	0x73, 0x00, 0x00, 0x00, 0x00, 0x00, 0x00, 0x00, 0x00, 0x00, 0x00, 0x11, 0x25, 0x00, 0x05, 0x36


//--------------------- .nv.constant0.triton__0d1d2d3d4d5d67de8 --------------------------
	.section	.nv.constant0.triton__0d1d2d3d4d5d67de8,"a",@progbits
	.align	4
.nv.constant0.triton__0d1d2d3d4d5d67de8:
	.zero		416


//--------------------- .text.triton__0d1d2d3d4d5d67de8 --------------------------
	.section	.text.triton__0d1d2d3d4d5d67de8,"ax",@progbits
	.sectionflags	@"SHF_BARRIERS=1"
	.sectioninfo	@"SHI_REGISTERS=28"
	.align	128
        .global         triton__0d1d2d3d4d5d67de8
        .type           triton__0d1d2d3d4d5d67de8,@function
        .size           triton__0d1d2d3d4d5d67de8,(.L_x_1 - triton__0d1d2d3d4d5d67de8)
        .other          triton__0d1d2d3d4d5d67de8,@"STO_CUDA_ENTRY STV_DEFAULT"
triton__0d1d2d3d4d5d67de8:
.text.triton__0d1d2d3d4d5d67de8:
[----:B------:R-:W-:-:S02]  /*0000*/  MOV R1, c[0x0][0x28] ;  /* 0x00000a0000017a02 */ /* 0x000fc40000000f00 */
[----:B------:R-:W0:Y:S01]  /*0010*/  S2R R15, SR_CTAID.X ;  /* 0x00000000000f7919 */ /* 0x000e220000002500 */
[----:B------:R-:W-:Y:S01]  /*0020*/  CS2R R4, SRZ ;  /* 0x0000000000047805 */ /* 0x000fe2000001ff00 */
[----:B------:R-:W-:Y:S01]  /*0030*/  ULDC.64 UR4, c[0x0][0x118] ;  /* 0x0000460000047ab9 */ /* 0x000fe20000000a00 */
[----:B------:R-:W-:Y:S01]  /*0040*/  IMAD.MOV.U32 R25, RZ, RZ, 0x4 ;  /* 0x00000004ff197424 */ /* 0x000fe200078e00ff */
[----:B------:R-:W1:Y:S01]  /*0050*/  S2R R22, SR_TID.X ;  /* 0x0000000000167919 */ /* 0x000e620000002100 */
[C---:B0-----:R-:W-:Y:S01]  /*0060*/  IMAD.HI R0, R15.reuse, 0x2e8ba2e9, RZ ;  /* 0x2e8ba2e90f007827 */ /* 0x041fe200078e02ff */
[----:B------:R-:W-:-:S04]  /*0070*/  ISETP.GE.AND P0, PT, R15, c[0x0][0x198], PT ;  /* 0x000066000f007a0c */ /* 0x000fc80003f06270 */
[----:B------:R-:W-:-:S04]  /*0080*/  SHF.R.U32.HI R3, RZ, 0x1f, R0 ;  /* 0x0000001fff037819 */ /* 0x000fc80000011600 */
[----:B------:R-:W-:Y:S02]  /*0090*/  LEA.HI.SX32 R14, R0, R3, 0x1b ;  /* 0x00000003000e7211 */ /* 0x000fe400078fdaff */
[----:B------:R-:W-:Y:S02]  /*00a0*/  MOV R3, 0x8 ;  /* 0x0000000800037802 */ /* 0x000fe40000000f00 */
[----:B-1----:R-:W-:Y:S01]  /*00b0*/  LOP3.LUT R0, R22, 0x3f, RZ, 0xc0, !PT ;  /* 0x0000003f16007812 */ /* 0x002fe200078ec0ff */
[C---:B------:R-:W-:Y:S02]  /*00c0*/  IMAD R15, R14.reuse, -0xb0, R15 ;  /* 0xffffff500e0f7824 */ /* 0x040fe400078e020f */
[----:B------:R-:W-:Y:S01]  /*00d0*/  IMAD.WIDE R2, R14, R3, c[0x0][0x160] ;  /* 0x000058000e027625 */ /* 0x000fe200078e0203 */
[----:B------:R-:W-:-:S03]  /*00e0*/  ISETP.LT.U32.AND P1, PT, R0, 0x32, !P0 ;  /* 0x000000320000780c */ /* 0x000fc60004721070 */
[----:B------:R-:W-:Y:S01]  /*00f0*/  IMAD R7, R0, 0xb0, R15 ;  /* 0x000000b000077824 */ /* 0x000fe200078e020f */
[----:B------:R0:W2:Y:S01]  /*0100*/  @!P0 LDG.E.EL.64 R4, [R2.64] ;  /* 0x0000000402048981 */ /* 0x0000a2000c2e1b00 */
[----:B------:R-:W-:Y:S02]  /*0110*/  CS2R R16, SRZ ;  /* 0x0000000000107805 */ /* 0x000fe4000001ff00 */
[C---:B------:R-:W-:Y:S02]  /*0120*/  IMAD R10, R14.reuse, 0x2260, R7 ;  /* 0x000022600e0a7824 */ /* 0x040fe400078e0207 */
[----:B------:R-:W-:Y:S01]  /*0130*/  IMAD.WIDE R6, R14, R25, c[0x0][0x168] ;  /* 0x00005a000e067625 */ /* 0x000fe200078e0219 */
[----:B------:R-:W-:-:S03]  /*0140*/  CS2R R18, SRZ ;  /* 0x0000000000127805 */ /* 0x000fc6000001ff00 */
[CC--:B------:R-:W-:Y:S01]  /*0150*/  IMAD.WIDE R8, R10.reuse, R25.reuse, c[0x0][0x170] ;  /* 0x00005c000a087625 */ /* 0x0c0fe200078e0219 */
[----:B------:R1:W3:Y:S03]  /*0160*/  @!P0 LDG.E.EL R16, [R6.64] ;  /* 0x0000000406108981 */ /* 0x0002e6000c2e1900 */
[-C--:B------:R-:W-:Y:S01]  /*0170*/  IMAD.WIDE R10, R10, R25.reuse, c[0x0][0x180] ;  /* 0x000060000a0a7625 */ /* 0x080fe200078e0219 */
[----:B------:R4:W5:Y:S03]  /*0180*/  @P1 LDG.E R17, [R8.64] ;  /* 0x0000000408111981 */ /* 0x000966000c1e1900 */
[-C--:B0-----:R-:W-:Y:S01]  /*0190*/  IMAD.WIDE R2, R15, R25.reuse, c[0x0][0x178] ;  /* 0x00005e000f027625 */ /* 0x081fe200078e0219 */
[----:B------:R-:W5:Y:S04]  /*01a0*/  @P1 LDG.E R19, [R10.64] ;  /* 0x000000040a131981 */ /* 0x000f68000c1e1900 */
[----:B------:R0:W5:Y:S01]  /*01b0*/  @!P0 LDG.E.EL R18, [R2.64] ;  /* 0x0000000402128981 */ /* 0x000162000c2e1900 */
[----:B------:R-:W-:Y:S01]  /*01c0*/  MOV R21, RZ ;  /* 0x000000ff00157202 */ /* 0x000fe20000000f00 */
[----:B------:R-:W-:-:S05]  /*01d0*/  IMAD.WIDE R12, R14, R25, c[0x0][0x188] ;  /* 0x000062000e0c7625 */ /* 0x000fca00078e0219 */
[----:B------:R-:W5:Y:S01]  /*01e0*/  @!P0 LDG.E.EL R21, [R12.64] ;  /* 0x000000040c158981 */ /* 0x000f62000c2e1900 */
[----:B-1----:R-:W1:Y:S01]  /*01f0*/  I2F.F64 R6, R0 ;  /* 0x0000000000067312 */ /* 0x002e620000201c00 */
[----:B------:R-:W-:Y:S01]  /*0200*/  ISETP.EQ.AND P0, PT, R0, RZ, !P0 ;  /* 0x000000ff0000720c */ /* 0x000fe20004702270 */
[----:B--2---:R-:W4:-:S04]  /*0210*/  DSETP.NAN.AND P3, PT, R4, R4, PT ;  /* 0x000000040400722a */ /* 0x004f080003f68000 */
[----:B------:R-:W0:Y:S02]  /*0220*/  DSETP.GEU.AND P2, PT, R4, 50, PT ;  /* 0x404900000400742a */ /* 0x000e240003f4e000 */
[----:B----4-:R-:W-:Y:S02]  /*0230*/  FSEL R9, R4, RZ, P3 ;  /* 0x000000ff04097208 */ /* 0x010fe40001800000 */
[----:B------:R-:W-:Y:S02]  /*0240*/  FSEL R23, R5, 3.140625, P3 ;  /* 0x4049000005177808 */ /* 0x000fe40001800000 */
[----:B---3--:R-:W-:Y:S02]  /*0250*/  LOP3.LUT P3, RZ, R16, 0x7fffffff, RZ, 0xc0, !PT ;  /* 0x7fffffff10ff7812 */ /* 0x008fe4000786c0ff */
[----:B0-----:R-:W-:Y:S02]  /*0260*/  FSEL R2, R4, R9, !P2 ;  /* 0x0000000904027208 */ /* 0x001fe40005000000 */
[----:B-----5:R-:W-:-:S02]  /*0270*/  SEL R17, R17, RZ, P1 ;  /* 0x000000ff11117207 */ /* 0x020fc40000800000 */
[----:B------:R-:W-:Y:S02]  /*0280*/  FSEL R3, R5, R23, !P2 ;  /* 0x0000001705037208 */ /* 0x000fe40005000000 */
[----:B------:R-:W-:Y:S01]  /*0290*/  SEL R19, R19, RZ, P1 ;  /* 0x000000ff13137207 */ /* 0x000fe20000800000 */
[----:B------:R-:W-:-:S03]  /*02a0*/  FADD R18, R17, R18 ;  /* 0x0000001211127221 */ /* 0x000fc60000000000 */
[----:B-1----:R0:W1:Y:S02]  /*02b0*/  DSETP.GT.AND P2, PT, R2, R6, PT ;  /* 0x000000060200722a */ /* 0x0020640003f44000 */
[----:B0-----:R-:W-:Y:S01]  /*02c0*/  SHF.R.U32.HI R6, RZ, 0x3, R22 ;  /* 0x00000003ff067819 */ /* 0x001fe20000011616 */
[----:B------:R-:W-:-:S03]  /*02d0*/  FADD R18, R19, R18 ;  /* 0x0000001213127221 */ /* 0x000fc60000000000 */
[----:B------:R-:W-:Y:S02]  /*02e0*/  LOP3.LUT R6, R6, 0x4, RZ, 0xc0, !PT ;  /* 0x0000000406067812 */ /* 0x000fe400078ec0ff */
[----:B-1----:R-:W-:Y:S02]  /*02f0*/  @P3 FSEL R18, R18, RZ, P2 ;  /* 0x000000ff12123208 */ /* 0x002fe40001000000 */
[----:B------:R-:W-:Y:S02]  /*0300*/  ISETP.GE.AND P2, PT, R22, 0x2, PT ;  /* 0x000000021600780c */ /* 0x000fe40003f46270 */
[----:B------:R-:W-:Y:S02]  /*0310*/  FSEL R18, R18, RZ, P1 ;  /* 0x000000ff12127208 */ /* 0x000fe40000800000 */
[----:B------:R-:W-:-:S03]  /*0320*/  LOP3.LUT P1, RZ, R22, 0x1f, RZ, 0xc0, !PT ;  /* 0x0000001f16ff7812 */ /* 0x000fc6000782c0ff */
[----:B------:R-:W0:Y:S02]  /*0330*/  SHFL.BFLY PT, R3, R18, 0x10, 0x1f ;  /* 0x0e001f0012037f89 */ /* 0x000e2400000e0000 */
[----:B0-----:R-:W-:-:S05]  /*0340*/  FADD R3, R18, R3 ;  /* 0x0000000312037221 */ /* 0x001fca0000000000 */
[----:B------:R-:W0:Y:S02]  /*0350*/  SHFL.BFLY PT, R2, R3, 0x8, 0x1f ;  /* 0x0d001f0003027f89 */ /* 0x000e2400000e0000 */
[----:B0-----:R-:W-:-:S05]  /*0360*/  FADD R2, R3, R2 ;  /* 0x0000000203027221 */ /* 0x001fca0000000000 */
[----:B------:R-:W0:Y:S02]  /*0370*/  SHFL.BFLY PT, R5, R2, 0x4, 0x1f ;  /* 0x0c801f0002057f89 */ /* 0x000e2400000e0000 */
[----:B0-----:R-:W-:Y:S01]  /*0380*/  FADD R5, R2, R5 ;  /* 0x0000000502057221 */ /* 0x001fe20000000000 */
[----:B------:R-:W-:-:S04]  /*0390*/  LOP3.LUT R2, R22, 0x1, RZ, 0xc0, !PT ;  /* 0x0000000116027812 */ /* 0x000fc800078ec0ff */
[----:B------:R-:W0:Y:S02]  /*03a0*/  SHFL.BFLY PT, R4, R5, 0x2, 0x1f ;  /* 0x0c401f0005047f89 */ /* 0x000e2400000e0000 */
[----:B0-----:R-:W-:Y:S01]  /*03b0*/  FADD R4, R5, R4 ;  /* 0x0000000405047221 */ /* 0x001fe20000000000 */
[----:B------:R-:W-:-:S04]  /*03c0*/  IMAD.MOV.U32 R5, RZ, RZ, 0x3e800000 ;  /* 0x3e800000ff057424 */ /* 0x000fc800078e00ff */
[----:B------:R-:W0:Y:S02]  /*03d0*/  SHFL.BFLY PT, R7, R4, 0x1, 0x1f ;  /* 0x0c201f0004077f89 */ /* 0x000e2400000e0000 */
[----:B0-----:R-:W-:-:S05]  /*03e0*/  FADD R7, R4, R7 ;  /* 0x0000000704077221 */ /* 0x001fca0000000000 */
[----:B------:R-:W-:Y:S04]  /*03f0*/  @!P1 STS [R6], R7 ;  /* 0x0000000706009388 */ /* 0x000fe80000000800 */
[----:B------:R-:W-:Y:S06]  /*0400*/  BAR.SYNC 0x0 ;  /* 0x0000000000007b1d */ /* 0x000fec0000000000 */
[----:B------:R-:W0:Y:S01]  /*0410*/  @!P2 LDS R20, [R22.X4] ;  /* 0x000000001614a984 */ /* 0x000e220000004800 */
[----:B------:R-:W-:-:S02]  /*0420*/  ISETP.NE.U32.AND P1, PT, R2, 0x1, PT ;  /* 0x000000010200780c */ /* 0x000fc40003f25070 */
[----:B------:R-:W-:Y:S02]  /*0430*/  FSETP.GT.AND P2, PT, |R21|, 8.50705917302346158658e+37, PT ;  /* 0x7e8000001500780b */ /* 0x000fe40003f44200 */
[----:B------:R-:W-:Y:S02]  /*0440*/  ISETP.LT.AND P1, PT, R22, 0x2, P1 ;  /* 0x000000021600780c */ /* 0x000fe40000f21270 */
[----:B------:R-:W-:Y:S01]  /*0450*/  FSEL R5, R5, 1, P2 ;  /* 0x3f80000005057808 */ /* 0x000fe20001000000 */
[----:B0-----:R-:W0:Y:S02]  /*0460*/  SHFL.BFLY PT, R3, R20, 0x1, 0x1f ;  /* 0x0c201f0014037f89 */ /* 0x001e2400000e0000 */
[----:B0-----:R-:W-:-:S08]  /*0470*/  FADD R3, R20, R3 ;  /* 0x0000000314037221 */ /* 0x001fd00000000000 */
[----:B------:R-:W-:Y:S04]  /*0480*/  @P1 STS [R22.X4], R3 ;  /* 0x0000000316001388 */ /* 0x000fe80000004800 */
[----:B------:R-:W-:Y:S06]  /*0490*/  BAR.SYNC 0x0 ;  /* 0x0000000000007b1d */ /* 0x000fec0000000000 */
[----:B------:R-:W0:Y:S01]  /*04a0*/  LDS R4, [RZ] ;  /* 0x00000000ff047984 */ /* 0x000e220000000800 */
[C---:B------:R-:W-:Y:S01]  /*04b0*/  FSETP.GEU.AND P1, PT, |R21|.reuse, 1.175494350822287508e-38, PT ;  /* 0x008000001500780b */ /* 0x040fe20003f2e200 */
[----:B------:R-:W-:Y:S01]  /*04c0*/  @P2 FMUL R21, R21, 0.25 ;  /* 0x3e80000015152820 */ /* 0x000fe20000400000 */
[----:B------:R-:W-:-:S11]  /*04d0*/  IMAD R3, R14, 0x750, R15 ;  /* 0x000007500e037824 */ /* 0x000fd600078e020f */
[----:B------:R-:W-:Y:S01]  /*04e0*/  @!P1 FMUL R21, R21, 16777216 ;  /* 0x4b80000015159820 */ /* 0x000fe20000400000 */
[----:B------:R-:W-:-:S03]  /*04f0*/  @!P1 FMUL R5, R5, 16777216 ;  /* 0x4b80000005059820 */ /* 0x000fc60000400000 */
[----:B------:R-:W1:Y:S02]  /*0500*/  MUFU.RCP R2, R21 ;  /* 0x0000001500027308 */ /* 0x000e640000001000 */
[----:B-1----:R-:W-:Y:S01]  /*0510*/  FMUL R5, R2, R5 ;  /* 0x0000000502057220 */ /* 0x002fe20000400000 */
[----:B------:R-:W-:-:S03]  /*0520*/  IMAD.WIDE R2, R3, R25, c[0x0][0x190] ;  /* 0x0000640003027625 */ /* 0x000fc600078e0219 */
[----:B0-----:R-:W-:Y:S01]  /*0530*/  FMUL R5, R4, R5 ;  /* 0x0000000504057220 */ /* 0x001fe20000400000 */
[----:B------:R-:W-:Y:S06]  /*0540*/  @!P0 EXIT ;  /* 0x000000000000894d */ /* 0x000fec0003800000 */
[----:B------:R-:W-:Y:S01]  /*0550*/  STG.E [R2.64], R5 ;  /* 0x0000000502007986 */ /* 0x000fe2000c101904 */
[----:B------:R-:W-:Y:S05]  /*0560*/  EXIT ;  /* 0x000000000000794d */ /* 0x000fea0003800000 */
.L_x_0:
[----:B------:R-:W-:-:S00]  /*0570*/  BRA `(.L_x_0) ;  /* 0xfffffff000007947 */ /* 0x000fc0000383ffff */
[----:B------:R-:W-:-:S00]  /*0580*/  NOP ;  /* 0x0000000000007918 */ /* 0x000fc00000000000 */
[----:B------:R-:W-:-:S00]  /*0590*/  NOP ;  /* 0x0000000000007918 */ /* 0x000fc00000000000 */
[----:B------:R-:W-:-:S00]  /*05a0*/  NOP ;  /* 0x0000000000007918 */ /* 0x000fc00000000000 */
[----:B------:R-:W-:-:S00]  /*05b0*/  NOP ;  /* 0x0000000000007918 */ /* 0x000fc00000000000 */
[----:B------:R-:W-:-:S00]  /*05c0*/  NOP ;  /* 0x0000000000007918 */ /* 0x000fc00000000000 */
[----:B------:R-:W-:-:S00]  /*05d0*/  NOP ;  /* 0x0000000000007918 */ /* 0x000fc00000000000 */
[----:B------:R-:W-:-:S00]  /*05e0*/  NOP ;  /* 0x0000000000007918 */ /* 0x000fc00000000000 */
[----:B------:R-:W-:-:S00]  /*05f0*/  NOP ;  /* 0x0000000000007918 */ /* 0x000fc00000000000 */
.L_x_1:


//--------------------- .nv.shared.triton__0d1d2d3d4d5d67de8 --------------------------
	.section	.nv.shared.triton__0d1d2d3d4d5d67de8,"aw",@nobits
	.align	16
